//
// Generated by NVIDIA NVVM Compiler
//
// Compiler Build ID: CL-36424714
// Cuda compilation tools, release 13.0, V13.0.88
// Based on NVVM 20.0.0
//

.version 9.0
.target sm_100
.address_size 64

	// .globl	_Z16fillArrayInBatchPii

.visible .entry _Z16fillArrayInBatchPii(
	.param .u64 .ptr .align 1 _Z16fillArrayInBatchPii_param_0,
	.param .u32 _Z16fillArrayInBatchPii_param_1
)
{
	.reg .pred 	%p<7>;
	.reg .b32 	%r<42>;
	.reg .b64 	%rd<11>;

	ld.param.u64 	%rd2, [_Z16fillArrayInBatchPii_param_0];
	ld.param.u32 	%r16, [_Z16fillArrayInBatchPii_param_1];
	cvta.to.global.u64 	%rd1, %rd2;
	mov.u32 	%r17, %ctaid.x;
	mov.u32 	%r18, %ntid.x;
	mov.u32 	%r19, %tid.x;
	mad.lo.s32 	%r40, %r17, %r18, %r19;
	mov.u32 	%r20, %nctaid.x;
	mul.lo.s32 	%r2, %r20, %r18;
	setp.ge.s32 	%p1, %r40, %r16;
	@%p1 bra 	$L__BB0_7;
	add.s32 	%r21, %r40, %r2;
	max.s32 	%r22, %r16, %r21;
	setp.lt.s32 	%p2, %r21, %r16;
	selp.u32 	%r23, 1, 0, %p2;
	add.s32 	%r24, %r21, %r23;
	sub.s32 	%r25, %r22, %r24;
	div.u32 	%r26, %r25, %r2;
	add.s32 	%r3, %r26, %r23;
	and.b32  	%r27, %r3, 3;
	setp.eq.s32 	%p3, %r27, 3;
	@%p3 bra 	$L__BB0_4;
	mul.lo.s32 	%r38, %r40, 10;
	mul.lo.s32 	%r5, %r2, 10;
	add.s32 	%r28, %r3, 1;
	and.b32  	%r29, %r28, 3;
	neg.s32 	%r37, %r29;
$L__BB0_3:
	.pragma "nounroll";
	mul.wide.s32 	%rd3, %r40, 4;
	add.s64 	%rd4, %rd1, %rd3;
	st.global.u32 	[%rd4], %r38;
	add.s32 	%r40, %r40, %r2;
	add.s32 	%r38, %r38, %r5;
	add.s32 	%r37, %r37, 1;
	setp.ne.s32 	%p4, %r37, 0;
	@%p4 bra 	$L__BB0_3;
$L__BB0_4:
	setp.lt.u32 	%p5, %r3, 3;
	@%p5 bra 	$L__BB0_7;
	mul.wide.s32 	%rd7, %r2, 4;
$L__BB0_6:
	mul.lo.s32 	%r30, %r40, 10;
	mul.wide.s32 	%rd5, %r40, 4;
	add.s64 	%rd6, %rd1, %rd5;
	st.global.u32 	[%rd6], %r30;
	add.s32 	%r31, %r40, %r2;
	mul.lo.s32 	%r32, %r31, 10;
	add.s64 	%rd8, %rd6, %rd7;
	st.global.u32 	[%rd8], %r32;
	add.s32 	%r33, %r31, %r2;
	mul.lo.s32 	%r34, %r33, 10;
	add.s64 	%rd9, %rd8, %rd7;
	st.global.u32 	[%rd9], %r34;
	add.s32 	%r35, %r33, %r2;
	mul.lo.s32 	%r36, %r35, 10;
	add.s64 	%rd10, %rd9, %rd7;
	st.global.u32 	[%rd10], %r36;
	add.s32 	%r40, %r35, %r2;
	setp.lt.s32 	%p6, %r40, %r16;
	@%p6 bra 	$L__BB0_6;
$L__BB0_7:
	ret;

}


// ===== COMPILED SASS (sm_100) =====

	.target	sm_100

	.elftype	@"ET_EXEC"


//--------------------- .note.nv.tkinfo           --------------------------
	.section	.note.nv.tkinfo,"",@"SHT_NOTE"
	.sectionflags	@"SHF_NOTE_NV_TKINFO"
	.tkinfo
        /*0018*/ 	.word	0x00000002
        /*0030*/ 	.string	""
        /*0030*/ 	.string	"ptxas"
        /*0030*/ 	.string	"Cuda compilation tools, release 13.0, V13.0.88"
        /*0030*/ 	.string	"Build cuda_13.0.r13.0/compiler.36424714_0"
        /*0030*/ 	.string	"-arch sm_100 -m 64 "



//--------------------- .note.nv.cuinfo           --------------------------
	.section	.note.nv.cuinfo,"",@"SHT_NOTE"
	.sectionflags	@"SHF_NOTE_NV_CUINFO"
        /*0018*/ 	.short	0x0002
        /*001a*/ 	.short	0x0064
        /*001c*/ 	.short	0x0082
	.zero		2


//--------------------- .nv.info                  --------------------------
	.section	.nv.info,"",@"SHT_CUDA_INFO"
	.align	4


	//----- nvinfo : EIATTR_REGCOUNT
	.align		4
        /*0000*/ 	.byte	0x04, 0x2f
        /*0002*/ 	.short	(.L_1 - .L_0)
	.align		4
.L_0:
        /*0004*/ 	.word	index@(_Z16fillArrayInBatchPii)
        /*0008*/ 	.word	0x0000001a


	//----- nvinfo : EIATTR_FRAME_SIZE
	.align		4
.L_1:
        /*000c*/ 	.byte	0x04, 0x11
        /*000e*/ 	.short	(.L_3 - .L_2)
	.align		4
.L_2:
        /*0010*/ 	.word	index@(_Z16fillArrayInBatchPii)
        /*0014*/ 	.word	0x00000000


	//----- nvinfo : EIATTR_MIN_STACK_SIZE
	.align		4
.L_3:
        /*0018*/ 	.byte	0x04, 0x12
        /*001a*/ 	.short	(.L_5 - .L_4)
	.align		4
.L_4:
        /*001c*/ 	.word	index@(_Z16fillArrayInBatchPii)
        /*0020*/ 	.word	0x00000000
.L_5:


//--------------------- .nv.compat                --------------------------
	.section	.nv.compat,"",@"SHT_CUDA_COMPAT_INFO"
	.align	4
        /*0000*/ 	.byte	0x02, 0x09, 0x00, 0x00, 0x02, 0x02, 0x01, 0x00, 0x02, 0x05, 0x05, 0x00, 0x03, 0x07, 0x01, 0x01
        /*0010*/ 	.byte	0x02, 0x03, 0x00, 0x00, 0x02, 0x06, 0x01, 0x00, 0x04, 0x0b, 0x08, 0x00, 0x09, 0x00, 0x00, 0x00
        /*0020*/ 	.byte	0x00, 0x00, 0x00, 0x00


//--------------------- .nv.info._Z16fillArrayInBatchPii --------------------------
	.section	.nv.info._Z16fillArrayInBatchPii,"",@"SHT_CUDA_INFO"
	.sectionflags	@""
	.align	4


	//----- nvinfo : EIATTR_CUDA_API_VERSION
	.align		4
        /*0000*/ 	.byte	0x04, 0x37
        /*0002*/ 	.short	(.L_7 - .L_6)
.L_6:
        /*0004*/ 	.word	0x00000082


	//----- nvinfo : EIATTR_KPARAM_INFO
	.align		4
.L_7:
        /*0008*/ 	.byte	0x04, 0x17
        /*000a*/ 	.short	(.L_9 - .L_8)
.L_8:
        /*000c*/ 	.word	0x00000000
        /*0010*/ 	.short	0x0001
        /*0012*/ 	.short	0x0008
        /*0014*/ 	.byte	0x00, 0xf0, 0x11, 0x00


	//----- nvinfo : EIATTR_KPARAM_INFO
	.align		4
.L_9:
        /*0018*/ 	.byte	0x04, 0x17
        /*001a*/ 	.short	(.L_11 - .L_10)
.L_10:
        /*001c*/ 	.word	0x00000000
        /*0020*/ 	.short	0x0000
        /*0022*/ 	.short	0x0000
        /*0024*/ 	.byte	0x00, 0xf5, 0x21, 0x00


	//----- nvinfo : EIATTR_SPARSE_MMA_MASK
	.align		4
.L_11:
        /*0028*/ 	.byte	0x03, 0x50
        /*002a*/ 	.short	0x0000


	//----- nvinfo : EIATTR_MAXREG_COUNT
	.align		4
        /*002c*/ 	.byte	0x03, 0x1b
        /*002e*/ 	.short	0x00ff


	//----- nvinfo : EIATTR_MERCURY_ISA_VERSION
	.align		4
        /*0030*/ 	.byte	0x03, 0x5f
        /*0032*/ 	.short	0x0101


	//----- nvinfo : EIATTR_VRC_CTA_INIT_COUNT
	.align		4
        /*0034*/ 	.byte	0x02, 0x4a
	.zero		1
	.zero		1


	//----- nvinfo : EIATTR_EXIT_INSTR_OFFSETS
	.align		4
        /*0038*/ 	.byte	0x04, 0x1c
        /*003a*/ 	.short	(.L_13 - .L_12)


	//   ....[0]....
.L_12:
        /*003c*/ 	.word	0x00000090


	//   ....[1]....
        /*0040*/ 	.word	0x00000360


	//   ....[2]....
        /*0044*/ 	.word	0x00000490


	//----- nvinfo : EIATTR_CRS_STACK_SIZE
	.align		4
.L_13:
        /*0048*/ 	.byte	0x04, 0x1e
        /*004a*/ 	.short	(.L_15 - .L_14)
.L_14:
        /*004c*/ 	.word	0x00000000


	//----- nvinfo : EIATTR_CBANK_PARAM_SIZE
	.align		4
.L_15:
        /*0050*/ 	.byte	0x03, 0x19
        /*0052*/ 	.short	0x000c


	//----- nvinfo : EIATTR_PARAM_CBANK
	.align		4
        /*0054*/ 	.byte	0x04, 0x0a
        /*0056*/ 	.short	(.L_17 - .L_16)
	.align		4
.L_16:
        /*0058*/ 	.word	index@(.nv.constant0._Z16fillArrayInBatchPii)
        /*005c*/ 	.short	0x0380
        /*005e*/ 	.short	0x000c


	//----- nvinfo : EIATTR_SW_WAR
	.align		4
.L_17:
        /*0060*/ 	.byte	0x04, 0x36
        /*0062*/ 	.short	(.L_19 - .L_18)
.L_18:
        /*0064*/ 	.word	0x00000008
.L_19:


//--------------------- .nv.callgraph             --------------------------
	.section	.nv.callgraph,"",@"SHT_CUDA_CALLGRAPH"
	.align	4
	.sectionentsize	8
	.align		4
        /*0000*/ 	.word	0x00000000
	.align		4
        /*0004*/ 	.word	0xffffffff
	.align		4
        /*0008*/ 	.word	0x00000000
	.align		4
        /*000c*/ 	.word	0xfffffffe
	.align		4
        /*0010*/ 	.word	0x00000000
	.align		4
        /*0014*/ 	.word	0xfffffffd
	.align		4
        /*0018*/ 	.word	0x00000000
	.align		4
        /*001c*/ 	.word	0xfffffffc


//--------------------- .text._Z16fillArrayInBatchPii --------------------------
	.section	.text._Z16fillArrayInBatchPii,"ax",@progbits
	.align	128
        .global         _Z16fillArrayInBatchPii
        .type           _Z16fillArrayInBatchPii,@function
        .size           _Z16fillArrayInBatchPii,(.L_x_5 - _Z16fillArrayInBatchPii)
        .other          _Z16fillArrayInBatchPii,@"STO_CUDA_ENTRY STV_DEFAULT"
_Z16fillArrayInBatchPii:
.text._Z16fillArrayInBatchPii:
[----:B------:R-:W-:Y:S01]  /*0000*/  LDC R1, c[0x0][0x37c] ;  /* 0x0000df00ff017b82 */ /* 0x000fe20000000800 */
[----:B------:R-:W0:Y:S07]  /*0010*/  S2R R5, SR_TID.X ;  /* 0x0000000000057919 */ /* 0x000e2e0000002100 */
[----:B------:R-:W0:Y:S01]  /*0020*/  S2UR UR4, SR_CTAID.X ;  /* 0x00000000000479c3 */ /* 0x000e220000002500 */
[----:B------:R-:W1:Y:S07]  /*0030*/  LDCU UR6, c[0x0][0x388] ;  /* 0x00007100ff0677ac */ /* 0x000e6e0008000800 */
[----:B------:R-:W0:Y:S01]  /*0040*/  LDC R0, c[0x0][0x360] ;  /* 0x0000d800ff007b82 */ /* 0x000e220000000800 */
[----:B------:R-:W2:Y:S01]  /*0050*/  LDCU UR5, c[0x0][0x370] ;  /* 0x00006e00ff0577ac */ /* 0x000ea20008000800 */
[----:B0-----:R-:W-:-:S02]  /*0060*/  IMAD R5, R0, UR4, R5 ;  /* 0x0000000400057c24 */ /* 0x001fc4000f8e0205 */
[----:B--2---:R-:W-:-:S03]  /*0070*/  IMAD R0, R0, UR5, RZ ;  /* 0x0000000500007c24 */ /* 0x004fc6000f8e02ff */
[----:B-1----:R-:W-:-:S13]  /*0080*/  ISETP.GE.AND P0, PT, R5, UR6, PT ;  /* 0x0000000605007c0c */ /* 0x002fda000bf06270 */
[----:B------:R-:W-:Y:S05]  /*0090*/  @P0 EXIT ;  /* 0x000000000000094d */ /* 0x000fea0003800000 */
[----:B------:R-:W0:Y:S01]  /*00a0*/  I2F.U32.RP R8, R0 ;  /* 0x0000000000087306 */ /* 0x000e220000209000 */
[C---:B------:R-:W-:Y:S01]  /*00b0*/  IADD3 R4, PT, PT, R0.reuse, R5, RZ ;  /* 0x0000000500047210 */ /* 0x040fe20007ffe0ff */
[----:B------:R-:W-:Y:S01]  /*00c0*/  IMAD.MOV R9, RZ, RZ, -R0 ;  /* 0x000000ffff097224 */ /* 0x000fe200078e0a00 */
[----:B------:R-:W-:Y:S01]  /*00d0*/  ISETP.NE.U32.AND P2, PT, R0, RZ, PT ;  /* 0x000000ff0000720c */ /* 0x000fe20003f45070 */
[----:B------:R-:W1:Y:S01]  /*00e0*/  LDCU.64 UR4, c[0x0][0x358] ;  /* 0x00006b00ff0477ac */ /* 0x000e620008000a00 */
[C---:B------:R-:W-:Y:S01]  /*00f0*/  ISETP.GE.AND P0, PT, R4.reuse, UR6, PT ;  /* 0x0000000604007c0c */ /* 0x040fe2000bf06270 */
[----:B------:R-:W-:Y:S01]  /*0100*/  BSSY.RECONVERGENT B0, `(.L_x_0) ;  /* 0x0000025000007945 */ /* 0x000fe20003800200 */
[----:B------:R-:W-:Y:S02]  /*0110*/  VIMNMX R7, PT, PT, R4, UR6, !PT ;  /* 0x0000000604077c48 */ /* 0x000fe4000ffe0100 */
[----:B------:R-:W-:-:S04]  /*0120*/  SEL R6, RZ, 0x1, P0 ;  /* 0x00000001ff067807 */ /* 0x000fc80000000000 */
[----:B------:R-:W-:Y:S01]  /*0130*/  IADD3 R7, PT, PT, R7, -R4, -R6 ;  /* 0x8000000407077210 */ /* 0x000fe20007ffe806 */
[----:B0-----:R-:W0:Y:S02]  /*0140*/  MUFU.RCP R8, R8 ;  /* 0x0000000800087308 */ /* 0x001e240000001000 */
[----:B0-----:R-:W-:-:S06]  /*0150*/  IADD3 R2, PT, PT, R8, 0xffffffe, RZ ;  /* 0x0ffffffe08027810 */ /* 0x001fcc0007ffe0ff */
[----:B------:R0:W2:Y:S02]  /*0160*/  F2I.FTZ.U32.TRUNC.NTZ R3, R2 ;  /* 0x0000000200037305 */ /* 0x0000a4000021f000 */
[----:B0-----:R-:W-:Y:S02]  /*0170*/  IMAD.MOV.U32 R2, RZ, RZ, RZ ;  /* 0x000000ffff027224 */ /* 0x001fe400078e00ff */
[----:B--2---:R-:W-:-:S04]  /*0180*/  IMAD R9, R9, R3, RZ ;  /* 0x0000000309097224 */ /* 0x004fc800078e02ff */
[----:B------:R-:W-:-:S06]  /*0190*/  IMAD.HI.U32 R8, R3, R9, R2 ;  /* 0x0000000903087227 */ /* 0x000fcc00078e0002 */
[----:B------:R-:W-:-:S05]  /*01a0*/  IMAD.HI.U32 R9, R8, R7, RZ ;  /* 0x0000000708097227 */ /* 0x000fca00078e00ff */
[----:B------:R-:W-:-:S05]  /*01b0*/  IADD3 R2, PT, PT, -R9, RZ, RZ ;  /* 0x000000ff09027210 */ /* 0x000fca0007ffe1ff */
[----:B------:R-:W-:Y:S02]  /*01c0*/  IMAD R7, R0, R2, R7 ;  /* 0x0000000200077224 */ /* 0x000fe400078e0207 */
[----:B------:R-:W0:Y:S03]  /*01d0*/  LDC.64 R2, c[0x0][0x380] ;  /* 0x0000e000ff027b82 */ /* 0x000e260000000a00 */
[----:B------:R-:W-:-:S13]  /*01e0*/  ISETP.GE.U32.AND P0, PT, R7, R0, PT ;  /* 0x000000000700720c */ /* 0x000fda0003f06070 */
[----:B------:R-:W-:Y:S01]  /*01f0*/  @P0 IMAD.IADD R7, R7, 0x1, -R0 ;  /* 0x0000000107070824 */ /* 0x000fe200078e0a00 */
[----:B------:R-:W-:-:S04]  /*0200*/  @P0 IADD3 R9, PT, PT, R9, 0x1, RZ ;  /* 0x0000000109090810 */ /* 0x000fc80007ffe0ff */
[----:B------:R-:W-:-:S13]  /*0210*/  ISETP.GE.U32.AND P1, PT, R7, R0, PT ;  /* 0x000000000700720c */ /* 0x000fda0003f26070 */
[----:B------:R-:W-:Y:S01]  /*0220*/  @P1 VIADD R9, R9, 0x1 ;  /* 0x0000000109091836 */ /* 0x000fe20000000000 */
[----:B------:R-:W-:-:S04]  /*0230*/  @!P2 LOP3.LUT R9, RZ, R0, RZ, 0x33, !PT ;  /* 0x00000000ff09a212 */ /* 0x000fc800078e33ff */
[----:B------:R-:W-:-:S04]  /*0240*/  IADD3 R4, PT, PT, R6, R9, RZ ;  /* 0x0000000906047210 */ /* 0x000fc80007ffe0ff */
[C---:B------:R-:W-:Y:S02]  /*0250*/  LOP3.LUT R6, R4.reuse, 0x3, RZ, 0xc0, !PT ;  /* 0x0000000304067812 */ /* 0x040fe400078ec0ff */
[----:B------:R-:W-:Y:S02]  /*0260*/  ISETP.GE.U32.AND P1, PT, R4, 0x3, PT ;  /* 0x000000030400780c */ /* 0x000fe40003f26070 */
[----:B------:R-:W-:-:S13]  /*0270*/  ISETP.NE.AND P0, PT, R6, 0x3, PT ;  /* 0x000000030600780c */ /* 0x000fda0003f05270 */
[----:B01----:R-:W-:Y:S05]  /*0280*/  @!P0 BRA `(.L_x_1) ;  /* 0x0000000000308947 */ /* 0x003fea0003800000 */
[----:B------:R-:W0:Y:S01]  /*0290*/  LDC.64 R8, c[0x0][0x380] ;  /* 0x0000e000ff087b82 */ /* 0x000e220000000a00 */
[----:B------:R-:W-:Y:S02]  /*02a0*/  VIADD R4, R4, 0x1 ;  /* 0x0000000104047836 */ /* 0x000fe40000000000 */
[----:B------:R-:W-:-:S03]  /*02b0*/  IMAD R11, R5, 0xa, RZ ;  /* 0x0000000a050b7824 */ /* 0x000fc600078e02ff */
[----:B------:R-:W-:-:S04]  /*02c0*/  LOP3.LUT R4, R4, 0x3, RZ, 0xc0, !PT ;  /* 0x0000000304047812 */ /* 0x000fc800078ec0ff */
[----:B------:R-:W-:-:S07]  /*02d0*/  IADD3 R4, PT, PT, -R4, RZ, RZ ;  /* 0x000000ff04047210 */ /* 0x000fce0007ffe1ff */
.L_x_2:
[----:B------:R-:W-:Y:S02]  /*02e0*/  VIADD R4, R4, 0x1 ;  /* 0x0000000104047836 */ /* 0x000fe40000000000 */
[----:B0-----:R-:W-:Y:S01]  /*02f0*/  IMAD.WIDE R6, R5, 0x4, R8 ;  /* 0x0000000405067825 */ /* 0x001fe200078e0208 */
[----:B------:R-:W-:Y:S02]  /*0300*/  IADD3 R5, PT, PT, R0, R5, RZ ;  /* 0x0000000500057210 */ /* 0x000fe40007ffe0ff */
[----:B------:R-:W-:Y:S02]  /*0310*/  ISETP.NE.AND P0, PT, R4, RZ, PT ;  /* 0x000000ff0400720c */ /* 0x000fe40003f05270 */
[----:B------:R0:W-:Y:S02]  /*0320*/  STG.E desc[UR4][R6.64], R11 ;  /* 0x0000000b06007986 */ /* 0x0001e4000c101904 */
[----:B0-----:R-:W-:-:S09]  /*0330*/  IMAD R11, R0, 0xa, R11 ;  /* 0x0000000a000b7824 */ /* 0x001fd200078e020b */
[----:B------:R-:W-:Y:S05]  /*0340*/  @P0 BRA `(.L_x_2) ;  /* 0xfffffffc00e40947 */ /* 0x000fea000383ffff */
.L_x_1:
[----:B------:R-:W-:Y:S05]  /*0350*/  BSYNC.RECONVERGENT B0 ;  /* 0x0000000000007941 */ /* 0x000fea0003800200 */
.L_x_0:
[----:B------:R-:W-:Y:S05]  /*0360*/  @!P1 EXIT ;  /* 0x000000000000994d */ /* 0x000fea0003800000 */
.L_x_3:
[----:B0-----:R-:W-:Y:S01]  /*0370*/  IMAD.WIDE R12, R5, 0x4, R2 ;  /* 0x00000004050c7825 */ /* 0x001fe200078e0202 */
[----:B------:R-:W-:-:S03]  /*0380*/  IADD3 R17, PT, PT, R0, R5, RZ ;  /* 0x0000000500117210 */ /* 0x000fc60007ffe0ff */
[----:B------:R-:W-:Y:S02]  /*0390*/  IMAD R15, R5, 0xa, RZ ;  /* 0x0000000a050f7824 */ /* 0x000fe400078e02ff */
[----:B------:R-:W-:-:S03]  /*03a0*/  IMAD.WIDE R6, R0, 0x4, R12 ;  /* 0x0000000400067825 */ /* 0x000fc600078e020c */
[----:B------:R0:W-:Y:S01]  /*03b0*/  STG.E desc[UR4][R12.64], R15 ;  /* 0x0000000f0c007986 */ /* 0x0001e2000c101904 */
[C---:B------:R-:W-:Y:S02]  /*03c0*/  IMAD.IADD R11, R0.reuse, 0x1, R17 ;  /* 0x00000001000b7824 */ /* 0x040fe400078e0211 */
[----:B------:R-:W-:-:S03]  /*03d0*/  IMAD.WIDE R8, R0, 0x4, R6 ;  /* 0x0000000400087825 */ /* 0x000fc600078e0206 */
[C---:B------:R-:W-:Y:S01]  /*03e0*/  IADD3 R21, PT, PT, R0.reuse, R11, RZ ;  /* 0x0000000b00157210 */ /* 0x040fe20007ffe0ff */
[----:B------:R-:W-:Y:S02]  /*03f0*/  IMAD R17, R17, 0xa, RZ ;  /* 0x0000000a11117824 */ /* 0x000fe400078e02ff */
[----:B------:R-:W-:Y:S01]  /*0400*/  IMAD R19, R11, 0xa, RZ ;  /* 0x0000000a0b137824 */ /* 0x000fe200078e02ff */
[C---:B------:R-:W-:Y:S01]  /*0410*/  IADD3 R5, PT, PT, R0.reuse, R21, RZ ;  /* 0x0000001500057210 */ /* 0x040fe20007ffe0ff */
[----:B------:R-:W-:Y:S01]  /*0420*/  IMAD R23, R21, 0xa, RZ ;  /* 0x0000000a15177824 */ /* 0x000fe200078e02ff */
[----:B------:R0:W-:Y:S01]  /*0430*/  STG.E desc[UR4][R6.64], R17 ;  /* 0x0000001106007986 */ /* 0x0001e2000c101904 */
[----:B------:R-:W-:Y:S01]  /*0440*/  IMAD.WIDE R10, R0, 0x4, R8 ;  /* 0x00000004000a7825 */ /* 0x000fe200078e0208 */
[----:B------:R-:W-:Y:S02]  /*0450*/  ISETP.GE.AND P0, PT, R5, UR6, PT ;  /* 0x0000000605007c0c */ /* 0x000fe4000bf06270 */
[----:B------:R0:W-:Y:S04]  /*0460*/  STG.E desc[UR4][R8.64], R19 ;  /* 0x0000001308007986 */ /* 0x0001e8000c101904 */
[----:B------:R0:W-:Y:S07]  /*0470*/  STG.E desc[UR4][R10.64], R23 ;  /* 0x000000170a007986 */ /* 0x0001ee000c101904 */
[----:B------:R-:W-:Y:S05]  /*0480*/  @!P0 BRA `(.L_x_3) ;  /* 0xfffffffc00b88947 */ /* 0x000fea000383ffff */
[----:B------:R-:W-:Y:S05]  /*0490*/  EXIT ;  /* 0x000000000000794d */ /* 0x000fea0003800000 */
.L_x_4:
[----:B------:R-:W-:-:S00]  /*04a0*/  BRA `(.L_x_4) ;  /* 0xfffffffc00fc7947 */ /* 0x000fc0000383ffff */
[----:B------:R-:W-:-:S00]  /*04b0*/  NOP ;  /* 0x0000000000007918 */ /* 0x000fc00000000000 */
        /* <DEDUP_REMOVED lines=12> */
.L_x_5:


//--------------------- .nv.shared.reserved.0     --------------------------
	.section	.nv.shared.reserved.0,"aw",@nobits
	.weak		__nv_reservedSMEM_offset_0_alias
	.size		__nv_reservedSMEM_offset_0_alias, 0, 64
	.other		__nv_reservedSMEM_offset_0_alias,@"STO_CUDA_RESERVED_SHARED STV_DEFAULT"
__nv_reservedSMEM_offset_0_alias:
	.zero		0
	.zero		64


//--------------------- .nv.constant0._Z16fillArrayInBatchPii --------------------------
	.section	.nv.constant0._Z16fillArrayInBatchPii,"a",@progbits
	.sectionflags	@""
	.align	4
.nv.constant0._Z16fillArrayInBatchPii:
	.zero		908


//--------------------- SYMBOLS --------------------------

	.type		.nv.reservedSmem.offset0,@object
	.size		.nv.reservedSmem.offset0,0x4
